//
// Generated by NVIDIA NVVM Compiler
//
// Compiler Build ID: CL-36424714
// Cuda compilation tools, release 13.0, V13.0.88
// Based on NVVM 20.0.0
//

.version 9.0
.target sm_100
.address_size 64

	// .globl	_ZN4QUIC5k_minEPfS0_
.extern .shared .align 16 .b8 _ZN4QUIC4dataE[];

.visible .entry _ZN4QUIC5k_minEPfS0_(
	.param .u64 .ptr .align 1 _ZN4QUIC5k_minEPfS0__param_0,
	.param .u64 .ptr .align 1 _ZN4QUIC5k_minEPfS0__param_1
)
{
	.reg .pred 	%p<7>;
	.reg .b32 	%r<23>;
	.reg .b32 	%f<13>;
	.reg .b64 	%rd<13>;

	ld.param.u64 	%rd2, [_ZN4QUIC5k_minEPfS0__param_0];
	ld.param.u64 	%rd1, [_ZN4QUIC5k_minEPfS0__param_1];
	cvta.to.global.u64 	%rd3, %rd2;
	mov.u32 	%r21, %ntid.x;
	shl.b32 	%r10, %r21, 2;
	shl.b32 	%r22, %r21, 3;
	mov.u32 	%r3, %tid.x;
	mov.u32 	%r4, %ctaid.x;
	mad.lo.s32 	%r11, %r10, %r4, %r3;
	mul.wide.s32 	%rd4, %r11, 4;
	add.s64 	%rd5, %rd3, %rd4;
	ld.global.f32 	%f1, [%rd5];
	shl.b32 	%r12, %r3, 2;
	mov.u32 	%r13, _ZN4QUIC4dataE;
	add.s32 	%r5, %r13, %r12;
	st.shared.f32 	[%r5], %f1;
	cvt.u64.u32 	%rd6, %r10;
	add.s64 	%rd7, %rd5, %rd6;
	ld.global.f32 	%f2, [%rd7];
	add.s32 	%r14, %r5, %r10;
	st.shared.f32 	[%r14], %f2;
	add.s64 	%rd8, %rd7, %rd6;
	ld.global.f32 	%f3, [%rd8];
	add.s32 	%r15, %r5, %r22;
	st.shared.f32 	[%r15], %f3;
	add.s64 	%rd9, %rd8, %rd6;
	ld.global.f32 	%f4, [%rd9];
	add.s32 	%r16, %r15, %r10;
	st.shared.f32 	[%r16], %f4;
	bar.sync 	0;
$L__BB0_1:
	setp.ge.u32 	%p1, %r3, %r21;
	@%p1 bra 	$L__BB0_3;
	ld.shared.f32 	%f5, [%r5];
	shl.b32 	%r17, %r21, 2;
	add.s32 	%r18, %r5, %r17;
	ld.shared.f32 	%f6, [%r18];
	setp.lt.f32 	%p2, %f6, %f5;
	selp.f32 	%f7, %f6, %f5, %p2;
	add.s32 	%r19, %r5, %r22;
	ld.shared.f32 	%f8, [%r19];
	setp.lt.f32 	%p3, %f8, %f7;
	selp.f32 	%f9, %f8, %f7, %p3;
	mad.lo.s32 	%r20, %r21, 12, %r5;
	ld.shared.f32 	%f10, [%r20];
	setp.lt.f32 	%p4, %f10, %f9;
	selp.f32 	%f11, %f10, %f9, %p4;
	st.shared.f32 	[%r5], %f11;
$L__BB0_3:
	shr.u32 	%r8, %r21, 2;
	shl.b32 	%r22, %r8, 3;
	bar.sync 	0;
	setp.gt.u32 	%p5, %r21, 3;
	mov.u32 	%r21, %r8;
	@%p5 bra 	$L__BB0_1;
	setp.ne.s32 	%p6, %r3, 0;
	@%p6 bra 	$L__BB0_6;
	ld.shared.f32 	%f12, [_ZN4QUIC4dataE];
	cvta.to.global.u64 	%rd10, %rd1;
	mul.wide.u32 	%rd11, %r4, 4;
	add.s64 	%rd12, %rd10, %rd11;
	st.global.f32 	[%rd12], %f12;
$L__BB0_6:
	ret;

}
	// .globl	_ZN4QUIC17k_find_simple_minEPfiS0_
.visible .entry _ZN4QUIC17k_find_simple_minEPfiS0_(
	.param .u64 .ptr .align 1 _ZN4QUIC17k_find_simple_minEPfiS0__param_0,
	.param .u32 _ZN4QUIC17k_find_simple_minEPfiS0__param_1,
	.param .u64 .ptr .align 1 _ZN4QUIC17k_find_simple_minEPfiS0__param_2
)
{
	.reg .pred 	%p<39>;
	.reg .b32 	%r<23>;
	.reg .b32 	%f<81>;
	.reg .b64 	%rd<18>;

	ld.param.u64 	%rd9, [_ZN4QUIC17k_find_simple_minEPfiS0__param_0];
	ld.param.u32 	%r16, [_ZN4QUIC17k_find_simple_minEPfiS0__param_1];
	ld.param.u64 	%rd8, [_ZN4QUIC17k_find_simple_minEPfiS0__param_2];
	cvta.to.global.u64 	%rd1, %rd9;
	ld.global.f32 	%f80, [%rd1];
	setp.lt.s32 	%p1, %r16, 1;
	@%p1 bra 	$L__BB1_13;
	and.b32  	%r1, %r16, 15;
	setp.lt.u32 	%p2, %r16, 16;
	mov.b32 	%r20, 0;
	@%p2 bra 	$L__BB1_4;
	and.b32  	%r20, %r16, 2147483632;
	neg.s32 	%r18, %r20;
	add.s64 	%rd16, %rd1, 32;
$L__BB1_3:
	.pragma "nounroll";
	ld.global.f32 	%f16, [%rd16+-32];
	setp.lt.f32 	%p3, %f16, %f80;
	selp.f32 	%f17, %f16, %f80, %p3;
	ld.global.f32 	%f18, [%rd16+-28];
	setp.lt.f32 	%p4, %f18, %f17;
	selp.f32 	%f19, %f18, %f17, %p4;
	ld.global.f32 	%f20, [%rd16+-24];
	setp.lt.f32 	%p5, %f20, %f19;
	selp.f32 	%f21, %f20, %f19, %p5;
	ld.global.f32 	%f22, [%rd16+-20];
	setp.lt.f32 	%p6, %f22, %f21;
	selp.f32 	%f23, %f22, %f21, %p6;
	ld.global.f32 	%f24, [%rd16+-16];
	setp.lt.f32 	%p7, %f24, %f23;
	selp.f32 	%f25, %f24, %f23, %p7;
	ld.global.f32 	%f26, [%rd16+-12];
	setp.lt.f32 	%p8, %f26, %f25;
	selp.f32 	%f27, %f26, %f25, %p8;
	ld.global.f32 	%f28, [%rd16+-8];
	setp.lt.f32 	%p9, %f28, %f27;
	selp.f32 	%f29, %f28, %f27, %p9;
	ld.global.f32 	%f30, [%rd16+-4];
	setp.lt.f32 	%p10, %f30, %f29;
	selp.f32 	%f31, %f30, %f29, %p10;
	ld.global.f32 	%f32, [%rd16];
	setp.lt.f32 	%p11, %f32, %f31;
	selp.f32 	%f33, %f32, %f31, %p11;
	ld.global.f32 	%f34, [%rd16+4];
	setp.lt.f32 	%p12, %f34, %f33;
	selp.f32 	%f35, %f34, %f33, %p12;
	ld.global.f32 	%f36, [%rd16+8];
	setp.lt.f32 	%p13, %f36, %f35;
	selp.f32 	%f37, %f36, %f35, %p13;
	ld.global.f32 	%f38, [%rd16+12];
	setp.lt.f32 	%p14, %f38, %f37;
	selp.f32 	%f39, %f38, %f37, %p14;
	ld.global.f32 	%f40, [%rd16+16];
	setp.lt.f32 	%p15, %f40, %f39;
	selp.f32 	%f41, %f40, %f39, %p15;
	ld.global.f32 	%f42, [%rd16+20];
	setp.lt.f32 	%p16, %f42, %f41;
	selp.f32 	%f43, %f42, %f41, %p16;
	ld.global.f32 	%f44, [%rd16+24];
	setp.lt.f32 	%p17, %f44, %f43;
	selp.f32 	%f45, %f44, %f43, %p17;
	ld.global.f32 	%f46, [%rd16+28];
	setp.lt.f32 	%p18, %f46, %f45;
	selp.f32 	%f80, %f46, %f45, %p18;
	add.s32 	%r18, %r18, 16;
	add.s64 	%rd16, %rd16, 64;
	setp.ne.s32 	%p19, %r18, 0;
	@%p19 bra 	$L__BB1_3;
$L__BB1_4:
	setp.eq.s32 	%p20, %r1, 0;
	@%p20 bra 	$L__BB1_13;
	and.b32  	%r7, %r16, 7;
	setp.lt.u32 	%p21, %r1, 8;
	@%p21 bra 	$L__BB1_7;
	mul.wide.u32 	%rd10, %r20, 4;
	add.s64 	%rd11, %rd1, %rd10;
	ld.global.f32 	%f48, [%rd11];
	setp.lt.f32 	%p22, %f48, %f80;
	selp.f32 	%f49, %f48, %f80, %p22;
	ld.global.f32 	%f50, [%rd11+4];
	setp.lt.f32 	%p23, %f50, %f49;
	selp.f32 	%f51, %f50, %f49, %p23;
	ld.global.f32 	%f52, [%rd11+8];
	setp.lt.f32 	%p24, %f52, %f51;
	selp.f32 	%f53, %f52, %f51, %p24;
	ld.global.f32 	%f54, [%rd11+12];
	setp.lt.f32 	%p25, %f54, %f53;
	selp.f32 	%f55, %f54, %f53, %p25;
	ld.global.f32 	%f56, [%rd11+16];
	setp.lt.f32 	%p26, %f56, %f55;
	selp.f32 	%f57, %f56, %f55, %p26;
	ld.global.f32 	%f58, [%rd11+20];
	setp.lt.f32 	%p27, %f58, %f57;
	selp.f32 	%f59, %f58, %f57, %p27;
	ld.global.f32 	%f60, [%rd11+24];
	setp.lt.f32 	%p28, %f60, %f59;
	selp.f32 	%f61, %f60, %f59, %p28;
	ld.global.f32 	%f62, [%rd11+28];
	setp.lt.f32 	%p29, %f62, %f61;
	selp.f32 	%f80, %f62, %f61, %p29;
	add.s32 	%r20, %r20, 8;
$L__BB1_7:
	setp.eq.s32 	%p30, %r7, 0;
	@%p30 bra 	$L__BB1_13;
	and.b32  	%r10, %r16, 3;
	setp.lt.u32 	%p31, %r7, 4;
	@%p31 bra 	$L__BB1_10;
	mul.wide.u32 	%rd12, %r20, 4;
	add.s64 	%rd13, %rd1, %rd12;
	ld.global.f32 	%f64, [%rd13];
	setp.lt.f32 	%p32, %f64, %f80;
	selp.f32 	%f65, %f64, %f80, %p32;
	ld.global.f32 	%f66, [%rd13+4];
	setp.lt.f32 	%p33, %f66, %f65;
	selp.f32 	%f67, %f66, %f65, %p33;
	ld.global.f32 	%f68, [%rd13+8];
	setp.lt.f32 	%p34, %f68, %f67;
	selp.f32 	%f69, %f68, %f67, %p34;
	ld.global.f32 	%f70, [%rd13+12];
	setp.lt.f32 	%p35, %f70, %f69;
	selp.f32 	%f80, %f70, %f69, %p35;
	add.s32 	%r20, %r20, 4;
$L__BB1_10:
	setp.eq.s32 	%p36, %r10, 0;
	@%p36 bra 	$L__BB1_13;
	mul.wide.u32 	%rd14, %r20, 4;
	add.s64 	%rd17, %rd1, %rd14;
	neg.s32 	%r22, %r10;
$L__BB1_12:
	.pragma "nounroll";
	ld.global.f32 	%f71, [%rd17];
	setp.lt.f32 	%p37, %f71, %f80;
	selp.f32 	%f80, %f71, %f80, %p37;
	add.s64 	%rd17, %rd17, 4;
	add.s32 	%r22, %r22, 1;
	setp.ne.s32 	%p38, %r22, 0;
	@%p38 bra 	$L__BB1_12;
$L__BB1_13:
	cvta.to.global.u64 	%rd15, %rd8;
	st.global.f32 	[%rd15], %f80;
	ret;

}


// ===== COMPILED SASS (sm_100) =====

	.target	sm_100

	.elftype	@"ET_EXEC"


//--------------------- .note.nv.tkinfo           --------------------------
	.section	.note.nv.tkinfo,"",@"SHT_NOTE"
	.sectionflags	@"SHF_NOTE_NV_TKINFO"
	.tkinfo
        /*0018*/ 	.word	0x00000002
        /*0030*/ 	.string	""
        /*0030*/ 	.string	"ptxas"
        /*0030*/ 	.string	"Cuda compilation tools, release 13.0, V13.0.88"
        /*0030*/ 	.string	"Build cuda_13.0.r13.0/compiler.36424714_0"
        /*0030*/ 	.string	"-arch sm_100 -m 64 "



//--------------------- .note.nv.cuinfo           --------------------------
	.section	.note.nv.cuinfo,"",@"SHT_NOTE"
	.sectionflags	@"SHF_NOTE_NV_CUINFO"
        /*0018*/ 	.short	0x0002
        /*001a*/ 	.short	0x0064
        /*001c*/ 	.short	0x0082
	.zero		2


//--------------------- .nv.info                  --------------------------
	.section	.nv.info,"",@"SHT_CUDA_INFO"
	.align	4


	//----- nvinfo : EIATTR_REGCOUNT
	.align		4
        /*0000*/ 	.byte	0x04, 0x2f
        /*0002*/ 	.short	(.L_1 - .L_0)
	.align		4
.L_0:
        /*0004*/ 	.word	index@(_ZN4QUIC5k_minEPfS0_)
        /*0008*/ 	.word	0x00000010


	//----- nvinfo : EIATTR_FRAME_SIZE
	.align		4
.L_1:
        /*000c*/ 	.byte	0x04, 0x11
        /*000e*/ 	.short	(.L_3 - .L_2)
	.align		4
.L_2:
        /*0010*/ 	.word	index@(_ZN4QUIC5k_minEPfS0_)
        /*0014*/ 	.word	0x00000000


	//----- nvinfo : EIATTR_REGCOUNT
	.align		4
.L_3:
        /*0018*/ 	.byte	0x04, 0x2f
        /*001a*/ 	.short	(.L_5 - .L_4)
	.align		4
.L_4:
        /*001c*/ 	.word	index@(_ZN4QUIC17k_find_simple_minEPfiS0_)
        /*0020*/ 	.word	0x00000020


	//----- nvinfo : EIATTR_FRAME_SIZE
	.align		4
.L_5:
        /*0024*/ 	.byte	0x04, 0x11
        /*0026*/ 	.short	(.L_7 - .L_6)
	.align		4
.L_6:
        /*0028*/ 	.word	index@(_ZN4QUIC17k_find_simple_minEPfiS0_)
        /*002c*/ 	.word	0x00000000


	//----- nvinfo : EIATTR_MIN_STACK_SIZE
	.align		4
.L_7:
        /*0030*/ 	.byte	0x04, 0x12
        /*0032*/ 	.short	(.L_9 - .L_8)
	.align		4
.L_8:
        /*0034*/ 	.word	index@(_ZN4QUIC17k_find_simple_minEPfiS0_)
        /*0038*/ 	.word	0x00000000


	//----- nvinfo : EIATTR_MIN_STACK_SIZE
	.align		4
.L_9:
        /*003c*/ 	.byte	0x04, 0x12
        /*003e*/ 	.short	(.L_11 - .L_10)
	.align		4
.L_10:
        /*0040*/ 	.word	index@(_ZN4QUIC5k_minEPfS0_)
        /*0044*/ 	.word	0x00000000
.L_11:


//--------------------- .nv.compat                --------------------------
	.section	.nv.compat,"",@"SHT_CUDA_COMPAT_INFO"
	.align	4
        /*0000*/ 	.byte	0x02, 0x09, 0x00, 0x00, 0x02, 0x02, 0x01, 0x00, 0x02, 0x05, 0x05, 0x00, 0x03, 0x07, 0x01, 0x01
        /*0010*/ 	.byte	0x02, 0x03, 0x00, 0x00, 0x02, 0x06, 0x01, 0x00, 0x04, 0x0b, 0x08, 0x00, 0x09, 0x00, 0x00, 0x00
        /*0020*/ 	.byte	0x00, 0x00, 0x00, 0x00


//--------------------- .nv.info._ZN4QUIC17k_find_simple_minEPfiS0_ --------------------------
	.section	.nv.info._ZN4QUIC17k_find_simple_minEPfiS0_,"",@"SHT_CUDA_INFO"
	.sectionflags	@""
	.align	4


	//----- nvinfo : EIATTR_CUDA_API_VERSION
	.align		4
        /*0000*/ 	.byte	0x04, 0x37
        /*0002*/ 	.short	(.L_13 - .L_12)
.L_12:
        /*0004*/ 	.word	0x00000082


	//----- nvinfo : EIATTR_KPARAM_INFO
	.align		4
.L_13:
        /*0008*/ 	.byte	0x04, 0x17
        /*000a*/ 	.short	(.L_15 - .L_14)
.L_14:
        /*000c*/ 	.word	0x00000000
        /*0010*/ 	.short	0x0002
        /*0012*/ 	.short	0x0010
        /*0014*/ 	.byte	0x00, 0xf5, 0x21, 0x00


	//----- nvinfo : EIATTR_KPARAM_INFO
	.align		4
.L_15:
        /*0018*/ 	.byte	0x04, 0x17
        /*001a*/ 	.short	(.L_17 - .L_16)
.L_16:
        /*001c*/ 	.word	0x00000000
        /*0020*/ 	.short	0x0001
        /*0022*/ 	.short	0x0008
        /*0024*/ 	.byte	0x00, 0xf0, 0x11, 0x00


	//----- nvinfo : EIATTR_KPARAM_INFO
	.align		4
.L_17:
        /*0028*/ 	.byte	0x04, 0x17
        /*002a*/ 	.short	(.L_19 - .L_18)
.L_18:
        /*002c*/ 	.word	0x00000000
        /*0030*/ 	.short	0x0000
        /*0032*/ 	.short	0x0000
        /*0034*/ 	.byte	0x00, 0xf5, 0x21, 0x00


	//----- nvinfo : EIATTR_SPARSE_MMA_MASK
	.align		4
.L_19:
        /*0038*/ 	.byte	0x03, 0x50
        /*003a*/ 	.short	0x0000


	//----- nvinfo : EIATTR_MAXREG_COUNT
	.align		4
        /*003c*/ 	.byte	0x03, 0x1b
        /*003e*/ 	.short	0x00ff


	//----- nvinfo : EIATTR_MERCURY_ISA_VERSION
	.align		4
        /*0040*/ 	.byte	0x03, 0x5f
        /*0042*/ 	.short	0x0101


	//----- nvinfo : EIATTR_VRC_CTA_INIT_COUNT
	.align		4
        /*0044*/ 	.byte	0x02, 0x4a
	.zero		1
	.zero		1


	//----- nvinfo : EIATTR_EXIT_INSTR_OFFSETS
	.align		4
        /*0048*/ 	.byte	0x04, 0x1c
        /*004a*/ 	.short	(.L_21 - .L_20)


	//   ....[0]....
.L_20:
        /*004c*/ 	.word	0x000008d0


	//----- nvinfo : EIATTR_CBANK_PARAM_SIZE
	.align		4
.L_21:
        /*0050*/ 	.byte	0x03, 0x19
        /*0052*/ 	.short	0x0018


	//----- nvinfo : EIATTR_PARAM_CBANK
	.align		4
        /*0054*/ 	.byte	0x04, 0x0a
        /*0056*/ 	.short	(.L_23 - .L_22)
	.align		4
.L_22:
        /*0058*/ 	.word	index@(.nv.constant0._ZN4QUIC17k_find_simple_minEPfiS0_)
        /*005c*/ 	.short	0x0380
        /*005e*/ 	.short	0x0018


	//----- nvinfo : EIATTR_SW_WAR
	.align		4
.L_23:
        /*0060*/ 	.byte	0x04, 0x36
        /*0062*/ 	.short	(.L_25 - .L_24)
.L_24:
        /*0064*/ 	.word	0x00000008
.L_25:


//--------------------- .nv.info._ZN4QUIC5k_minEPfS0_ --------------------------
	.section	.nv.info._ZN4QUIC5k_minEPfS0_,"",@"SHT_CUDA_INFO"
	.sectionflags	@""
	.align	4


	//----- nvinfo : EIATTR_CUDA_API_VERSION
	.align		4
        /*0000*/ 	.byte	0x04, 0x37
        /*0002*/ 	.short	(.L_27 - .L_26)
.L_26:
        /*0004*/ 	.word	0x00000082


	//----- nvinfo : EIATTR_KPARAM_INFO
	.align		4
.L_27:
        /*0008*/ 	.byte	0x04, 0x17
        /*000a*/ 	.short	(.L_29 - .L_28)
.L_28:
        /*000c*/ 	.word	0x00000000
        /*0010*/ 	.short	0x0001
        /*0012*/ 	.short	0x0008
        /*0014*/ 	.byte	0x00, 0xf5, 0x21, 0x00


	//----- nvinfo : EIATTR_KPARAM_INFO
	.align		4
.L_29:
        /*0018*/ 	.byte	0x04, 0x17
        /*001a*/ 	.short	(.L_31 - .L_30)
.L_30:
        /*001c*/ 	.word	0x00000000
        /*0020*/ 	.short	0x0000
        /*0022*/ 	.short	0x0000
        /*0024*/ 	.byte	0x00, 0xf5, 0x21, 0x00


	//----- nvinfo : EIATTR_SPARSE_MMA_MASK
	.align		4
.L_31:
        /*0028*/ 	.byte	0x03, 0x50
        /*002a*/ 	.short	0x0000


	//----- nvinfo : EIATTR_MAXREG_COUNT
	.align		4
        /*002c*/ 	.byte	0x03, 0x1b
        /*002e*/ 	.short	0x00ff


	//----- nvinfo : EIATTR_NUM_BARRIERS
	.align		4
        /*0030*/ 	.byte	0x02, 0x4c
        /*0032*/ 	.byte	0x01
	.zero		1


	//----- nvinfo : EIATTR_MERCURY_ISA_VERSION
	.align		4
        /*0034*/ 	.byte	0x03, 0x5f
        /*0036*/ 	.short	0x0101


	//----- nvinfo : EIATTR_VRC_CTA_INIT_COUNT
	.align		4
        /*0038*/ 	.byte	0x02, 0x4a
	.zero		1
	.zero		1


	//----- nvinfo : EIATTR_EXIT_INSTR_OFFSETS
	.align		4
        /*003c*/ 	.byte	0x04, 0x1c
        /*003e*/ 	.short	(.L_33 - .L_32)


	//   ....[0]....
.L_32:
        /*0040*/ 	.word	0x00000370


	//   ....[1]....
        /*0044*/ 	.word	0x000003f0


	//----- nvinfo : EIATTR_CRS_STACK_SIZE
	.align		4
.L_33:
        /*0048*/ 	.byte	0x04, 0x1e
        /*004a*/ 	.short	(.L_35 - .L_34)
.L_34:
        /*004c*/ 	.word	0x00000000


	//----- nvinfo : EIATTR_CBANK_PARAM_SIZE
	.align		4
.L_35:
        /*0050*/ 	.byte	0x03, 0x19
        /*0052*/ 	.short	0x0010


	//----- nvinfo : EIATTR_PARAM_CBANK
	.align		4
        /*0054*/ 	.byte	0x04, 0x0a
        /*0056*/ 	.short	(.L_37 - .L_36)
	.align		4
.L_36:
        /*0058*/ 	.word	index@(.nv.constant0._ZN4QUIC5k_minEPfS0_)
        /*005c*/ 	.short	0x0380
        /*005e*/ 	.short	0x0010


	//----- nvinfo : EIATTR_SW_WAR
	.align		4
.L_37:
        /*0060*/ 	.byte	0x04, 0x36
        /*0062*/ 	.short	(.L_39 - .L_38)
.L_38:
        /*0064*/ 	.word	0x00000008
.L_39:


//--------------------- .nv.callgraph             --------------------------
	.section	.nv.callgraph,"",@"SHT_CUDA_CALLGRAPH"
	.align	4
	.sectionentsize	8
	.align		4
        /*0000*/ 	.word	0x00000000
	.align		4
        /*0004*/ 	.word	0xffffffff
	.align		4
        /*0008*/ 	.word	0x00000000
	.align		4
        /*000c*/ 	.word	0xfffffffe
	.align		4
        /*0010*/ 	.word	0x00000000
	.align		4
        /*0014*/ 	.word	0xfffffffd
	.align		4
        /*0018*/ 	.word	0x00000000
	.align		4
        /*001c*/ 	.word	0xfffffffc


//--------------------- .text._ZN4QUIC17k_find_simple_minEPfiS0_ --------------------------
	.section	.text._ZN4QUIC17k_find_simple_minEPfiS0_,"ax",@progbits
	.align	128
        .global         _ZN4QUIC17k_find_simple_minEPfiS0_
        .type           _ZN4QUIC17k_find_simple_minEPfiS0_,@function
        .size           _ZN4QUIC17k_find_simple_minEPfiS0_,(.L_x_11 - _ZN4QUIC17k_find_simple_minEPfiS0_)
        .other          _ZN4QUIC17k_find_simple_minEPfiS0_,@"STO_CUDA_ENTRY STV_DEFAULT"
_ZN4QUIC17k_find_simple_minEPfiS0_:
.text._ZN4QUIC17k_find_simple_minEPfiS0_:
[----:B------:R-:W-:Y:S08]  /*0000*/  LDC R1, c[0x0][0x37c] ;  /* 0x0000df00ff017b82 */ /* 0x000ff00000000800 */
[----:B------:R-:W0:Y:S01]  /*0010*/  LDC.64 R2, c[0x0][0x380] ;  /* 0x0000e000ff027b82 */ /* 0x000e220000000a00 */
[----:B------:R-:W0:Y:S01]  /*0020*/  LDCU.64 UR10, c[0x0][0x358] ;  /* 0x00006b00ff0a77ac */ /* 0x000e220008000a00 */
[----:B------:R-:W1:Y:S01]  /*0030*/  LDCU UR6, c[0x0][0x388] ;  /* 0x00007100ff0677ac */ /* 0x000e620008000800 */
[----:B0-----:R0:W5:Y:S01]  /*0040*/  LDG.E R0, desc[UR10][R2.64] ;  /* 0x0000000a02007981 */ /* 0x001162000c1e1900 */
[----:B-1----:R-:W-:-:S09]  /*0050*/  UISETP.GE.AND UP0, UPT, UR6, 0x1, UPT ;  /* 0x000000010600788c */ /* 0x002fd2000bf06270 */
[----:B0-----:R-:W-:Y:S05]  /*0060*/  BRA.U !UP0, `(.L_x_0) ;  /* 0x0000000908107547 */ /* 0x001fea000b800000 */
[----:B------:R-:W-:Y:S01]  /*0070*/  UISETP.GE.U32.AND UP1, UPT, UR6, 0x10, UPT ;  /* 0x000000100600788c */ /* 0x000fe2000bf26070 */
[----:B------:R-:W-:Y:S01]  /*0080*/  IMAD.MOV.U32 R4, RZ, RZ, RZ ;  /* 0x000000ffff047224 */ /* 0x000fe200078e00ff */
[----:B------:R-:W-:-:S04]  /*0090*/  ULOP3.LUT UR7, UR6, 0xf, URZ, 0xc0, !UPT ;  /* 0x0000000f06077892 */ /* 0x000fc8000f8ec0ff */
[----:B------:R-:W-:-:S03]  /*00a0*/  UISETP.NE.AND UP0, UPT, UR7, URZ, UPT ;  /* 0x000000ff0700728c */ /* 0x000fc6000bf05270 */
[----:B------:R-:W-:Y:S08]  /*00b0*/  BRA.U !UP1, `(.L_x_1) ;  /* 0x0000000109f47547 */ /* 0x000ff0000b800000 */
[----:B------:R-:W0:Y:S01]  /*00c0*/  LDCU.64 UR4, c[0x0][0x380] ;  /* 0x00007000ff0477ac */ /* 0x000e220008000a00 */
[----:B------:R-:W-:-:S04]  /*00d0*/  ULOP3.LUT UR8, UR6, 0x7ffffff0, URZ, 0xc0, !UPT ;  /* 0x7ffffff006087892 */ /* 0x000fc8000f8ec0ff */
[----:B------:R-:W-:Y:S02]  /*00e0*/  UIADD3 UR9, UPT, UPT, -UR8, URZ, URZ ;  /* 0x000000ff08097290 */ /* 0x000fe4000fffe1ff */
[----:B------:R-:W-:Y:S01]  /*00f0*/  IMAD.U32 R4, RZ, RZ, UR8 ;  /* 0x00000008ff047e24 */ /* 0x000fe2000f8e00ff */
[----:B0-----:R-:W-:-:S04]  /*0100*/  UIADD3 UR4, UP1, UPT, UR4, 0x20, URZ ;  /* 0x0000002004047890 */ /* 0x001fc8000ff3e0ff */
[----:B------:R-:W-:Y:S02]  /*0110*/  UIADD3.X UR5, UPT, UPT, URZ, UR5, URZ, UP1, !UPT ;  /* 0x00000005ff057290 */ /* 0x000fe40008ffe4ff */
[----:B------:R-:W-:-:S04]  /*0120*/  IMAD.U32 R2, RZ, RZ, UR4 ;  /* 0x00000004ff027e24 */ /* 0x000fc8000f8e00ff */
[----:B------:R-:W-:-:S07]  /*0130*/  IMAD.U32 R3, RZ, RZ, UR5 ;  /* 0x00000005ff037e24 */ /* 0x000fce000f8e00ff */
.L_x_2:
[----:B------:R-:W2:Y:S04]  /*0140*/  LDG.E R11, desc[UR10][R2.64+-0x20] ;  /* 0xffffe00a020b7981 */ /* 0x000ea8000c1e1900 */
[----:B------:R-:W3:Y:S04]  /*0150*/  LDG.E R13, desc[UR10][R2.64+-0x1c] ;  /* 0xffffe40a020d7981 */ /* 0x000ee8000c1e1900 */
[----:B------:R-:W4:Y:S04]  /*0160*/  LDG.E R15, desc[UR10][R2.64+-0x18] ;  /* 0xffffe80a020f7981 */ /* 0x000f28000c1e1900 */
        /* <DEDUP_REMOVED lines=12> */
[----:B------:R0:W4:Y:S01]  /*0230*/  LDG.E R5, desc[UR10][R2.64+0x1c] ;  /* 0x00001c0a02057981 */ /* 0x000122000c1e1900 */
[----:B------:R-:W-:-:S04]  /*0240*/  UIADD3 UR9, UPT, UPT, UR9, 0x10, URZ ;  /* 0x0000001009097890 */ /* 0x000fc8000fffe0ff */
[----:B------:R-:W-:Y:S01]  /*0250*/  UISETP.NE.AND UP1, UPT, UR9, URZ, UPT ;  /* 0x000000ff0900728c */ /* 0x000fe2000bf25270 */
[----:B0-----:R-:W-:-:S05]  /*0260*/  IADD3 R2, P1, PT, R2, 0x40, RZ ;  /* 0x0000004002027810 */ /* 0x001fca0007f3e0ff */
[----:B------:R-:W-:Y:S01]  /*0270*/  IMAD.X R3, RZ, RZ, R3, P1 ;  /* 0x000000ffff037224 */ /* 0x000fe200008e0603 */
[----:B--2--5:R-:W-:-:S04]  /*0280*/  FSETP.GEU.AND P0, PT, R11, R0, PT ;  /* 0x000000000b00720b */ /* 0x024fc80003f0e000 */
[----:B------:R-:W-:-:S04]  /*0290*/  FSEL R0, R11, R0, !P0 ;  /* 0x000000000b007208 */ /* 0x000fc80004000000 */
[----:B---3--:R-:W-:-:S04]  /*02a0*/  FSETP.GEU.AND P0, PT, R13, R0, PT ;  /* 0x000000000d00720b */ /* 0x008fc80003f0e000 */
[----:B------:R-:W-:-:S04]  /*02b0*/  FSEL R0, R13, R0, !P0 ;  /* 0x000000000d007208 */ /* 0x000fc80004000000 */
[----:B----4-:R-:W-:-:S04]  /*02c0*/  FSETP.GEU.AND P0, PT, R15, R0, PT ;  /* 0x000000000f00720b */ /* 0x010fc80003f0e000 */
[----:B------:R-:W-:-:S04]  /*02d0*/  FSEL R0, R15, R0, !P0 ;  /* 0x000000000f007208 */ /* 0x000fc80004000000 */
[----:B------:R-:W-:-:S04]  /*02e0*/  FSETP.GEU.AND P0, PT, R17, R0, PT ;  /* 0x000000001100720b */ /* 0x000fc80003f0e000 */
        /* <DEDUP_REMOVED lines=24> */
[----:B------:R-:W-:Y:S01]  /*0470*/  FSEL R0, R5, R0, !P0 ;  /* 0x0000000005007208 */ /* 0x000fe20004000000 */
[----:B------:R-:W-:Y:S08]  /*0480*/  BRA.U UP1, `(.L_x_2) ;  /* 0xfffffffd012c7547 */ /* 0x000ff0000b83ffff */
.L_x_1:
[----:B------:R-:W-:Y:S05]  /*0490*/  BRA.U !UP0, `(.L_x_0) ;  /* 0x0000000508047547 */ /* 0x000fea000b800000 */
[----:B------:R-:W-:Y:S02]  /*04a0*/  UISETP.GE.U32.AND UP0, UPT, UR7, 0x8, UPT ;  /* 0x000000080700788c */ /* 0x000fe4000bf06070 */
[----:B------:R-:W-:-:S04]  /*04b0*/  ULOP3.LUT UR5, UR6, 0x7, URZ, 0xc0, !UPT ;  /* 0x0000000706057892 */ /* 0x000fc8000f8ec0ff */
[----:B------:R-:W-:-:S03]  /*04c0*/  UISETP.NE.AND UP1, UPT, UR5, URZ, UPT ;  /* 0x000000ff0500728c */ /* 0x000fc6000bf25270 */
[----:B------:R-:W-:Y:S08]  /*04d0*/  BRA.U !UP0, `(.L_x_3) ;  /* 0x00000001086c7547 */ /* 0x000ff0000b800000 */
[----:B------:R-:W0:Y:S02]  /*04e0*/  LDC.64 R2, c[0x0][0x380] ;  /* 0x0000e000ff027b82 */ /* 0x000e240000000a00 */
[----:B0-----:R-:W-:-:S05]  /*04f0*/  IMAD.WIDE.U32 R2, R4, 0x4, R2 ;  /* 0x0000000404027825 */ /* 0x001fca00078e0002 */
[----:B------:R-:W2:Y:S04]  /*0500*/  LDG.E R5, desc[UR10][R2.64] ;  /* 0x0000000a02057981 */ /* 0x000ea8000c1e1900 */
[----:B------:R-:W3:Y:S04]  /*0510*/  LDG.E R7, desc[UR10][R2.64+0x4] ;  /* 0x0000040a02077981 */ /* 0x000ee8000c1e1900 */
[----:B------:R-:W4:Y:S04]  /*0520*/  LDG.E R9, desc[UR10][R2.64+0x8] ;  /* 0x0000080a02097981 */ /* 0x000f28000c1e1900 */
[----:B------:R-:W4:Y:S04]  /*0530*/  LDG.E R11, desc[UR10][R2.64+0xc] ;  /* 0x00000c0a020b7981 */ /* 0x000f28000c1e1900 */
[----:B------:R-:W4:Y:S04]  /*0540*/  LDG.E R13, desc[UR10][R2.64+0x10] ;  /* 0x0000100a020d7981 */ /* 0x000f28000c1e1900 */
[----:B------:R-:W4:Y:S04]  /*0550*/  LDG.E R15, desc[UR10][R2.64+0x14] ;  /* 0x0000140a020f7981 */ /* 0x000f28000c1e1900 */
[----:B------:R-:W4:Y:S04]  /*0560*/  LDG.E R17, desc[UR10][R2.64+0x18] ;  /* 0x0000180a02117981 */ /* 0x000f28000c1e1900 */
[----:B------:R-:W4:Y:S01]  /*0570*/  LDG.E R19, desc[UR10][R2.64+0x1c] ;  /* 0x00001c0a02137981 */ /* 0x000f22000c1e1900 */
[----:B------:R-:W-:Y:S01]  /*0580*/  VIADD R4, R4, 0x8 ;  /* 0x0000000804047836 */ /* 0x000fe20000000000 */
        /* <DEDUP_REMOVED lines=15> */
[----:B------:R-:W-:-:S09]  /*0680*/  FSEL R0, R19, R0, !P0 ;  /* 0x0000000013007208 */ /* 0x000fd20004000000 */
.L_x_3:
        /* <DEDUP_REMOVED lines=19> */
[----:B------:R-:W-:-:S09]  /*07c0*/  FSEL R0, R11, R0, !P0 ;  /* 0x000000000b007208 */ /* 0x000fd20004000000 */
.L_x_4:
[----:B------:R-:W-:Y:S05]  /*07d0*/  BRA.U !UP1, `(.L_x_0) ;  /* 0x0000000109347547 */ /* 0x000fea000b800000 */
[----:B------:R-:W0:Y:S01]  /*07e0*/  LDC.64 R2, c[0x0][0x380] ;  /* 0x0000e000ff027b82 */ /* 0x000e220000000a00 */
[----:B------:R-:W-:Y:S01]  /*07f0*/  UIADD3 UR4, UPT, UPT, -UR4, URZ, URZ ;  /* 0x000000ff04047290 */ /* 0x000fe2000fffe1ff */
[----:B0-----:R-:W-:-:S11]  /*0800*/  IMAD.WIDE.U32 R4, R4, 0x4, R2 ;  /* 0x0000000404047825 */ /* 0x001fd600078e0002 */
.L_x_5:
[----:B------:R-:W-:Y:S02]  /*0810*/  IMAD.MOV.U32 R3, RZ, RZ, R5 ;  /* 0x000000ffff037224 */ /* 0x000fe400078e0005 */
[----:B------:R-:W-:-:S05]  /*0820*/  IMAD.MOV.U32 R2, RZ, RZ, R4 ;  /* 0x000000ffff027224 */ /* 0x000fca00078e0004 */
[----:B------:R-:W2:Y:S01]  /*0830*/  LDG.E R3, desc[UR10][R2.64] ;  /* 0x0000000a02037981 */ /* 0x000ea2000c1e1900 */
[----:B------:R-:W-:Y:S01]  /*0840*/  UIADD3 UR4, UPT, UPT, UR4, 0x1, URZ ;  /* 0x0000000104047890 */ /* 0x000fe2000fffe0ff */
[----:B------:R-:W-:-:S03]  /*0850*/  IADD3 R4, P1, PT, R4, 0x4, RZ ;  /* 0x0000000404047810 */ /* 0x000fc60007f3e0ff */
[----:B------:R-:W-:Y:S02]  /*0860*/  UISETP.NE.AND UP0, UPT, UR4, URZ, UPT ;  /* 0x000000ff0400728c */ /* 0x000fe4000bf05270 */
[----:B------:R-:W-:Y:S01]  /*0870*/  IMAD.X R5, RZ, RZ, R5, P1 ;  /* 0x000000ffff057224 */ /* 0x000fe200008e0605 */
[----:B--2--5:R-:W-:-:S04]  /*0880*/  FSETP.GEU.AND P0, PT, R3, R0, PT ;  /* 0x000000000300720b */ /* 0x024fc80003f0e000 */
[----:B------:R-:W-:Y:S02]  /*0890*/  FSEL R0, R3, R0, !P0 ;  /* 0x0000000003007208 */ /* 0x000fe40004000000 */
[----:B------:R-:W-:Y:S07]  /*08a0*/  BRA.U UP0, `(.L_x_5) ;  /* 0xfffffffd00d87547 */ /* 0x000fee000b83ffff */
.L_x_0:
[----:B------:R-:W0:Y:S02]  /*08b0*/  LDC.64 R2, c[0x0][0x390] ;  /* 0x0000e400ff027b82 */ /* 0x000e240000000a00 */
[----:B0----5:R-:W-:Y:S01]  /*08c0*/  STG.E desc[UR10][R2.64], R0 ;  /* 0x0000000002007986 */ /* 0x021fe2000c10190a */
[----:B------:R-:W-:Y:S05]  /*08d0*/  EXIT ;  /* 0x000000000000794d */ /* 0x000fea0003800000 */
.L_x_6:
[----:B------:R-:W-:-:S00]  /*08e0*/  BRA `(.L_x_6) ;  /* 0xfffffffc00fc7947 */ /* 0x000fc0000383ffff */
[----:B------:R-:W-:-:S00]  /*08f0*/  NOP ;  /* 0x0000000000007918 */ /* 0x000fc00000000000 */
        /* <DEDUP_REMOVED lines=8> */
.L_x_11:


//--------------------- .text._ZN4QUIC5k_minEPfS0_ --------------------------
	.section	.text._ZN4QUIC5k_minEPfS0_,"ax",@progbits
	.align	128
        .global         _ZN4QUIC5k_minEPfS0_
        .type           _ZN4QUIC5k_minEPfS0_,@function
        .size           _ZN4QUIC5k_minEPfS0_,(.L_x_12 - _ZN4QUIC5k_minEPfS0_)
        .other          _ZN4QUIC5k_minEPfS0_,@"STO_CUDA_ENTRY STV_DEFAULT"
_ZN4QUIC5k_minEPfS0_:
.text._ZN4QUIC5k_minEPfS0_:
[----:B------:R-:W-:Y:S01]  /*0000*/  LDC R1, c[0x0][0x37c] ;  /* 0x0000df00ff017b82 */ /* 0x000fe20000000800 */
[----:B------:R-:W0:Y:S01]  /*0010*/  S2R R13, SR_TID.X ;  /* 0x00000000000d7919 */ /* 0x000e220000002100 */
[----:B------:R-:W1:Y:S06]  /*0020*/  LDCU UR5, c[0x0][0x360] ;  /* 0x00006c00ff0577ac */ /* 0x000e6c0008000800 */
[----:B------:R-:W2:Y:S01]  /*0030*/  LDC.64 R2, c[0x0][0x380] ;  /* 0x0000e000ff027b82 */ /* 0x000ea20000000a00 */
[----:B------:R-:W0:Y:S01]  /*0040*/  S2R R0, SR_CTAID.X ;  /* 0x0000000000007919 */ /* 0x000e220000002500 */
[----:B------:R-:W3:Y:S01]  /*0050*/  LDCU.64 UR8, c[0x0][0x358] ;  /* 0x00006b00ff0877ac */ /* 0x000ee20008000a00 */
[----:B-1----:R-:W-:-:S06]  /*0060*/  USHF.L.U32 UR7, UR5, 0x2, URZ ;  /* 0x0000000205077899 */ /* 0x002fcc00080006ff */
[----:B0-----:R-:W-:-:S04]  /*0070*/  IMAD R5, R0, UR7, R13 ;  /* 0x0000000700057c24 */ /* 0x001fc8000f8e020d */
[----:B--2---:R-:W-:-:S03]  /*0080*/  IMAD.WIDE R2, R5, 0x4, R2 ;  /* 0x0000000405027825 */ /* 0x004fc600078e0202 */
[----:B------:R-:W-:-:S03]  /*0090*/  IADD3 R4, P0, PT, R2, UR7, RZ ;  /* 0x0000000702047c10 */ /* 0x000fc6000ff1e0ff */
[----:B---3--:R-:W2:Y:S02]  /*00a0*/  LDG.E R2, desc[UR8][R2.64] ;  /* 0x0000000802027981 */ /* 0x008ea4000c1e1900 */
[----:B------:R-:W-:Y:S01]  /*00b0*/  IMAD.X R5, RZ, RZ, R3, P0 ;  /* 0x000000ffff057224 */ /* 0x000fe200000e0603 */
[----:B------:R-:W-:-:S04]  /*00c0*/  IADD3 R6, P0, PT, R4, UR7, RZ ;  /* 0x0000000704067c10 */ /* 0x000fc8000ff1e0ff */
[----:B------:R-:W3:Y:S01]  /*00d0*/  LDG.E R4, desc[UR8][R4.64] ;  /* 0x0000000804047981 */ /* 0x000ee2000c1e1900 */
[----:B------:R-:W-:Y:S01]  /*00e0*/  IMAD.X R7, RZ, RZ, R5, P0 ;  /* 0x000000ffff077224 */ /* 0x000fe200000e0605 */
[----:B------:R-:W-:-:S04]  /*00f0*/  IADD3 R8, P0, PT, R6, UR7, RZ ;  /* 0x0000000706087c10 */ /* 0x000fc8000ff1e0ff */
[----:B------:R-:W4:Y:S01]  /*0100*/  LDG.E R6, desc[UR8][R6.64] ;  /* 0x0000000806067981 */ /* 0x000f22000c1e1900 */
[----:B------:R-:W-:-:S06]  /*0110*/  IMAD.X R9, RZ, RZ, R7, P0 ;  /* 0x000000ffff097224 */ /* 0x000fcc00000e0607 */
[----:B------:R-:W5:Y:S01]  /*0120*/  LDG.E R9, desc[UR8][R8.64] ;  /* 0x0000000808097981 */ /* 0x000f62000c1e1900 */
[----:B------:R-:W0:Y:S01]  /*0130*/  S2UR UR6, SR_CgaCtaId ;  /* 0x00000000000679c3 */ /* 0x000e220000008800 */
[----:B------:R-:W-:Y:S02]  /*0140*/  UMOV UR4, 0x400 ;  /* 0x0000040000047882 */ /* 0x000fe40000000000 */
[----:B0-----:R-:W-:Y:S02]  /*0150*/  ULEA UR4, UR6, UR4, 0x18 ;  /* 0x0000000406047291 */ /* 0x001fe4000f8ec0ff */
[----:B------:R-:W-:-:S04]  /*0160*/  USHF.L.U32 UR6, UR5, 0x3, URZ ;  /* 0x0000000305067899 */ /* 0x000fc800080006ff */
[----:B------:R-:W-:-:S05]  /*0170*/  LEA R11, R13, UR4, 0x2 ;  /* 0x000000040d0b7c11 */ /* 0x000fca000f8e10ff */
[----:B------:R-:W-:Y:S01]  /*0180*/  VIADD R10, R11, UR6 ;  /* 0x000000060b0a7c36 */ /* 0x000fe20008000000 */
[----:B--2---:R0:W-:Y:S04]  /*0190*/  STS [R11], R2 ;  /* 0x000000020b007388 */ /* 0x0041e80000000800 */
[----:B---3--:R0:W-:Y:S04]  /*01a0*/  STS [R11+UR7], R4 ;  /* 0x000000040b007988 */ /* 0x0081e80008000807 */
[----:B----4-:R0:W-:Y:S04]  /*01b0*/  STS [R11+UR6], R6 ;  /* 0x000000060b007988 */ /* 0x0101e80008000806 */
[----:B-----5:R0:W-:Y:S01]  /*01c0*/  STS [R10+UR7], R9 ;  /* 0x000000090a007988 */ /* 0x0201e20008000807 */
[----:B------:R-:W-:Y:S06]  /*01d0*/  BAR.SYNC.DEFER_BLOCKING 0x0 ;  /* 0x0000000000007b1d */ /* 0x000fec0000010000 */
.L_x_9:
[----:B------:R-:W-:Y:S01]  /*01e0*/  ISETP.GE.U32.AND P0, PT, R13, UR5, PT ;  /* 0x000000050d007c0c */ /* 0x000fe2000bf06070 */
[----:B------:R-:W-:-:S12]  /*01f0*/  BSSY.RECONVERGENT B0, `(.L_x_7) ;  /* 0x0000010000007945 */ /* 0x000fd80003800200 */
[----:B-1----:R-:W-:Y:S05]  /*0200*/  @P0 BRA `(.L_x_8) ;  /* 0x0000000000380947 */ /* 0x002fea0003800000 */
[----:B0-----:R-:W-:Y:S01]  /*0210*/  IMAD.U32 R4, RZ, RZ, UR5 ;  /* 0x00000005ff047e24 */ /* 0x001fe2000f8e00ff */
[----:B------:R-:W-:Y:S03]  /*0220*/  LDS R2, [R11] ;  /* 0x000000000b027984 */ /* 0x000fe60000000800 */
[C-C-:B------:R-:W-:Y:S01]  /*0230*/  IMAD R3, R4.reuse, 0x4, R11.reuse ;  /* 0x0000000404037824 */ /* 0x140fe200078e020b */
[----:B------:R-:W-:Y:S01]  /*0240*/  LDS R5, [R11+UR6] ;  /* 0x000000060b057984 */ /* 0x000fe20008000800 */
[----:B------:R-:W-:-:S04]  /*0250*/  IMAD R4, R4, 0xc, R11 ;  /* 0x0000000c04047824 */ /* 0x000fc800078e020b */
[----:B------:R-:W0:Y:S04]  /*0260*/  LDS R3, [R3] ;  /* 0x0000000003037984 */ /* 0x000e280000000800 */
[----:B------:R-:W1:Y:S01]  /*0270*/  LDS R7, [R4] ;  /* 0x0000000004077984 */ /* 0x000e620000000800 */
[----:B0-----:R-:W-:-:S04]  /*0280*/  FSETP.GEU.AND P0, PT, R3, R2, PT ;  /* 0x000000020300720b */ /* 0x001fc80003f0e000 */
[----:B------:R-:W-:-:S04]  /*0290*/  FSEL R2, R3, R2, !P0 ;  /* 0x0000000203027208 */ /* 0x000fc80004000000 */
[----:B------:R-:W-:-:S04]  /*02a0*/  FSETP.GEU.AND P0, PT, R5, R2, PT ;  /* 0x000000020500720b */ /* 0x000fc80003f0e000 */
[----:B------:R-:W-:-:S04]  /*02b0*/  FSEL R2, R5, R2, !P0 ;  /* 0x0000000205027208 */ /* 0x000fc80004000000 */
[----:B-1----:R-:W-:-:S04]  /*02c0*/  FSETP.GEU.AND P0, PT, R7, R2, PT ;  /* 0x000000020700720b */ /* 0x002fc80003f0e000 */
[----:B------:R-:W-:-:S05]  /*02d0*/  FSEL R2, R7, R2, !P0 ;  /* 0x0000000207027208 */ /* 0x000fca0004000000 */
[----:B------:R1:W-:Y:S04]  /*02e0*/  STS [R11], R2 ;  /* 0x000000020b007388 */ /* 0x0003e80000000800 */
.L_x_8:
[----:B------:R-:W-:Y:S05]  /*02f0*/  BSYNC.RECONVERGENT B0 ;  /* 0x0000000000007941 */ /* 0x000fea0003800200 */
.L_x_7:
[----:B------:R-:W-:Y:S01]  /*0300*/  BAR.SYNC.DEFER_BLOCKING 0x0 ;  /* 0x0000000000007b1d */ /* 0x000fe20000010000 */
[----:B------:R-:W-:Y:S02]  /*0310*/  UISETP.GT.U32.AND UP0, UPT, UR5, 0x3, UPT ;  /* 0x000000030500788c */ /* 0x000fe4000bf04070 */
[----:B------:R-:W-:-:S04]  /*0320*/  USHF.R.U32.HI UR4, URZ, 0x2, UR5 ;  /* 0x00000002ff047899 */ /* 0x000fc80008011605 */
[----:B------:R-:W-:-:S03]  /*0330*/  USHF.L.U32 UR6, UR4, 0x3, URZ ;  /* 0x0000000304067899 */ /* 0x000fc600080006ff */
[----:B------:R-:W-:Y:S01]  /*0340*/  UMOV UR5, UR4 ;  /* 0x0000000400057c82 */ /* 0x000fe20008000000 */
[----:B------:R-:W-:Y:S08]  /*0350*/  BRA.U UP0, `(.L_x_9) ;  /* 0xfffffffd00a07547 */ /* 0x000ff0000b83ffff */
[----:B------:R-:W-:-:S13]  /*0360*/  ISETP.NE.AND P0, PT, R13, RZ, PT ;  /* 0x000000ff0d00720c */ /* 0x000fda0003f05270 */
[----:B------:R-:W-:Y:S05]  /*0370*/  @P0 EXIT ;  /* 0x000000000000094d */ /* 0x000fea0003800000 */
[----:B------:R-:W2:Y:S01]  /*0380*/  S2UR UR5, SR_CgaCtaId ;  /* 0x00000000000579c3 */ /* 0x000ea20000008800 */
[----:B------:R-:W-:-:S07]  /*0390*/  UMOV UR4, 0x400 ;  /* 0x0000040000047882 */ /* 0x000fce0000000000 */
[----:B01----:R-:W0:Y:S01]  /*03a0*/  LDC.64 R2, c[0x0][0x388] ;  /* 0x0000e200ff027b82 */ /* 0x003e220000000a00 */
[----:B--2---:R-:W-:Y:S01]  /*03b0*/  ULEA UR4, UR5, UR4, 0x18 ;  /* 0x0000000405047291 */ /* 0x004fe2000f8ec0ff */
[----:B0-----:R-:W-:-:S08]  /*03c0*/  IMAD.WIDE.U32 R2, R0, 0x4, R2 ;  /* 0x0000000400027825 */ /* 0x001fd000078e0002 */
[----:B------:R-:W0:Y:S04]  /*03d0*/  LDS R5, [UR4] ;  /* 0x00000004ff057984 */ /* 0x000e280008000800 */
[----:B0-----:R-:W-:Y:S01]  /*03e0*/  STG.E desc[UR8][R2.64], R5 ;  /* 0x0000000502007986 */ /* 0x001fe2000c101908 */
[----:B------:R-:W-:Y:S05]  /*03f0*/  EXIT ;  /* 0x000000000000794d */ /* 0x000fea0003800000 */
.L_x_10:
        /* <DEDUP_REMOVED lines=16> */
.L_x_12:


//--------------------- .nv.shared._ZN4QUIC17k_find_simple_minEPfiS0_ --------------------------
	.section	.nv.shared._ZN4QUIC17k_find_simple_minEPfiS0_,"aw",@nobits
	.sectionflags	@""
	.align	16
	.zero		1024


//--------------------- .nv.shared.reserved.0     --------------------------
	.section	.nv.shared.reserved.0,"aw",@nobits
	.weak		__nv_reservedSMEM_offset_0_alias
	.size		__nv_reservedSMEM_offset_0_alias, 0, 64
	.other		__nv_reservedSMEM_offset_0_alias,@"STO_CUDA_RESERVED_SHARED STV_DEFAULT"
__nv_reservedSMEM_offset_0_alias:
	.zero		0
	.zero		64


//--------------------- .nv.shared._ZN4QUIC5k_minEPfS0_ --------------------------
	.section	.nv.shared._ZN4QUIC5k_minEPfS0_,"aw",@nobits
	.sectionflags	@""
	.align	16
	.zero		1024


//--------------------- .nv.constant0._ZN4QUIC17k_find_simple_minEPfiS0_ --------------------------
	.section	.nv.constant0._ZN4QUIC17k_find_simple_minEPfiS0_,"a",@progbits
	.sectionflags	@""
	.align	4
.nv.constant0._ZN4QUIC17k_find_simple_minEPfiS0_:
	.zero		920


//--------------------- .nv.constant0._ZN4QUIC5k_minEPfS0_ --------------------------
	.section	.nv.constant0._ZN4QUIC5k_minEPfS0_,"a",@progbits
	.sectionflags	@""
	.align	4
.nv.constant0._ZN4QUIC5k_minEPfS0_:
	.zero		912


//--------------------- SYMBOLS --------------------------

	.type		.nv.reservedSmem.offset0,@object
	.size		.nv.reservedSmem.offset0,0x4
	.type		.nv.reservedSmem.cap,@object
	.size		.nv.reservedSmem.cap,0x4
